	.headerflags	@"EF_CUDA_TEXMODE_UNIFIED EF_CUDA_64BIT_ADDRESS EF_CUDA_ACCELERATORS EF_CUDA_SM90 EF_CUDA_VIRTUAL_SM(EF_CUDA_SM90)"
	.elftype	@"ET_EXEC"


//--------------------- .nv.info                  --------------------------
	.section	.nv.info,"",@"SHT_CUDA_INFO"
	.align	4


	//----- nvinfo : EIATTR_REGCOUNT
	.align		4
        /*0000*/ 	.byte	0x04, 0x2f
        /*0002*/ 	.short	(.L_3 - .L_2)
	.align		4
.L_2:
        /*0004*/ 	.word	index@(triton_poi_fused__native_batch_norm_legit_no_training_convolution_relu_39)
        /*0008*/ 	.word	0x00000016


	//----- nvinfo : EIATTR_MIN_STACK_SIZE
	.align		4
.L_3:
        /*000c*/ 	.byte	0x04, 0x12
        /*000e*/ 	.short	(.L_5 - .L_4)
	.align		4
.L_4:
        /*0010*/ 	.word	index@(triton_poi_fused__native_batch_norm_legit_no_training_convolution_relu_39)
        /*0014*/ 	.word	0x00000000


	//----- nvinfo : EIATTR_FRAME_SIZE
	.align		4
.L_5:
        /*0018*/ 	.byte	0x04, 0x11
        /*001a*/ 	.short	(.L_7 - .L_6)
	.align		4
.L_6:
        /*001c*/ 	.word	index@(triton_poi_fused__native_batch_norm_legit_no_training_convolution_relu_39)
        /*0020*/ 	.word	0x00000000


	//----- nvinfo : EIATTR_MIN_STACK_SIZE
	.align		4
.L_7:
        /*0024*/ 	.byte	0x04, 0x12
        /*0026*/ 	.short	(.L_9 - .L_8)
	.align		4
.L_8:
        /*0028*/ 	.word	index@(triton_poi_fused__native_batch_norm_legit_no_training_convolution_relu_39)
        /*002c*/ 	.word	0x00000000
.L_9:


//--------------------- .nv.info.triton_poi_fused__native_batch_norm_legit_no_training_convolution_relu_39 --------------------------
	.section	.nv.info.triton_poi_fused__native_batch_norm_legit_no_training_convolution_relu_39,"",@"SHT_CUDA_INFO"
	.sectionflags	@""
	.align	4


	//----- nvinfo : EIATTR_CUDA_API_VERSION
	.align		4
        /*0000*/ 	.byte	0x04, 0x37
        /*0002*/ 	.short	(.L_11 - .L_10)
.L_10:
        /*0004*/ 	.word	0x0000007c


	//----- nvinfo : EIATTR_KPARAM_INFO
	.align		4
.L_11:
        /*0008*/ 	.byte	0x04, 0x17
        /*000a*/ 	.short	(.L_13 - .L_12)
.L_12:
        /*000c*/ 	.word	0x00000000
        /*0010*/ 	.short	0x0007
        /*0012*/ 	.short	0x0038
        /*0014*/ 	.byte	0x00, 0xf0, 0x11, 0x00


	//----- nvinfo : EIATTR_KPARAM_INFO
	.align		4
.L_13:
        /*0018*/ 	.byte	0x04, 0x17
        /*001a*/ 	.short	(.L_15 - .L_14)
.L_14:
        /*001c*/ 	.word	0x00000000
        /*0020*/ 	.short	0x0006
        /*0022*/ 	.short	0x0030
        /*0024*/ 	.byte	0x00, 0xf4, 0x21, 0x00


	//----- nvinfo : EIATTR_KPARAM_INFO
	.align		4
.L_15:
        /*0028*/ 	.byte	0x04, 0x17
        /*002a*/ 	.short	(.L_17 - .L_16)
.L_16:
        /*002c*/ 	.word	0x00000000
        /*0030*/ 	.short	0x0005
        /*0032*/ 	.short	0x0028
        /*0034*/ 	.byte	0x00, 0xf4, 0x21, 0x00


	//----- nvinfo : EIATTR_KPARAM_INFO
	.align		4
.L_17:
        /*0038*/ 	.byte	0x04, 0x17
        /*003a*/ 	.short	(.L_19 - .L_18)
.L_18:
        /*003c*/ 	.word	0x00000000
        /*0040*/ 	.short	0x0004
        /*0042*/ 	.short	0x0020
        /*0044*/ 	.byte	0x00, 0xf4, 0x21, 0x00


	//----- nvinfo : EIATTR_KPARAM_INFO
	.align		4
.L_19:
        /*0048*/ 	.byte	0x04, 0x17
        /*004a*/ 	.short	(.L_21 - .L_20)
.L_20:
        /*004c*/ 	.word	0x00000000
        /*0050*/ 	.short	0x0003
        /*0052*/ 	.short	0x0018
        /*0054*/ 	.byte	0x00, 0xf4, 0x21, 0x00


	//----- nvinfo : EIATTR_KPARAM_INFO
	.align		4
.L_21:
        /*0058*/ 	.byte	0x04, 0x17
        /*005a*/ 	.short	(.L_23 - .L_22)
.L_22:
        /*005c*/ 	.word	0x00000000
        /*0060*/ 	.short	0x0002
        /*0062*/ 	.short	0x0010
        /*0064*/ 	.byte	0x00, 0xf4, 0x21, 0x00


	//----- nvinfo : EIATTR_KPARAM_INFO
	.align		4
.L_23:
        /*0068*/ 	.byte	0x04, 0x17
        /*006a*/ 	.short	(.L_25 - .L_24)
.L_24:
        /*006c*/ 	.word	0x00000000
        /*0070*/ 	.short	0x0001
        /*0072*/ 	.short	0x0008
        /*0074*/ 	.byte	0x00, 0xf4, 0x21, 0x00


	//----- nvinfo : EIATTR_KPARAM_INFO
	.align		4
.L_25:
        /*0078*/ 	.byte	0x04, 0x17
        /*007a*/ 	.short	(.L_27 - .L_26)
.L_26:
        /*007c*/ 	.word	0x00000000
        /*0080*/ 	.short	0x0000
        /*0082*/ 	.short	0x0000
        /*0084*/ 	.byte	0x00, 0xf4, 0x21, 0x00


	//----- nvinfo : EIATTR_SPARSE_MMA_MASK
	.align		4
.L_27:
        /*0088*/ 	.byte	0x03, 0x50
        /*008a*/ 	.short	0x0000


	//----- nvinfo : EIATTR_MAXREG_COUNT
	.align		4
        /*008c*/ 	.byte	0x03, 0x1b
        /*008e*/ 	.short	0x00ff


	//----- nvinfo : EIATTR_EXIT_INSTR_OFFSETS
	.align		4
        /*0090*/ 	.byte	0x04, 0x1c
        /*0092*/ 	.short	(.L_29 - .L_28)


	//   ....[0]....
.L_28:
        /*0094*/ 	.word	0x00000430


	//----- nvinfo : EIATTR_REQNTID
	.align		4
.L_29:
        /*0098*/ 	.byte	0x04, 0x10
        /*009a*/ 	.short	(.L_31 - .L_30)
.L_30:
        /*009c*/ 	.word	0x00000100
        /*00a0*/ 	.word	0x00000001
        /*00a4*/ 	.word	0x00000001


	//----- nvinfo : EIATTR_CBANK_PARAM_SIZE
	.align		4
.L_31:
        /*00a8*/ 	.byte	0x03, 0x19
        /*00aa*/ 	.short	0x003c


	//----- nvinfo : EIATTR_PARAM_CBANK
	.align		4
        /*00ac*/ 	.byte	0x04, 0x0a
        /*00ae*/ 	.short	(.L_33 - .L_32)
	.align		4
.L_32:
        /*00b0*/ 	.word	index@(.nv.constant0.triton_poi_fused__native_batch_norm_legit_no_training_convolution_relu_39)
        /*00b4*/ 	.short	0x0210
        /*00b6*/ 	.short	0x003c


	//----- nvinfo : EIATTR_SW_WAR
	.align		4
.L_33:
        /*00b8*/ 	.byte	0x04, 0x36
        /*00ba*/ 	.short	(.L_35 - .L_34)
.L_34:
        /*00bc*/ 	.word	0x00000008
.L_35:


//--------------------- .nv.callgraph             --------------------------
	.section	.nv.callgraph,"",@"SHT_CUDA_CALLGRAPH"
	.align	4
	.sectionentsize	8
	.align		4
        /*0000*/ 	.word	0x00000000
	.align		4
        /*0004*/ 	.word	0xffffffff
	.align		4
        /*0008*/ 	.word	0x00000000
	.align		4
        /*000c*/ 	.word	0xfffffffe
	.align		4
        /*0010*/ 	.word	0x00000000
	.align		4
        /*0014*/ 	.word	0xfffffffd
	.align		4
        /*0018*/ 	.word	0x00000000
	.align		4
        /*001c*/ 	.word	0xfffffffc


//--------------------- .nv.constant4             --------------------------
	.section	.nv.constant4,"a",@progbits
	.align	8
	.align		8
.nv.constant4:
        /*0000*/ 	.dword	_$_str
	.align		8
        /*0008*/ 	.dword	_$_str_$_2


//--------------------- .text.triton_poi_fused__native_batch_norm_legit_no_training_convolution_relu_39 --------------------------
	.section	.text.triton_poi_fused__native_batch_norm_legit_no_training_convolution_relu_39,"ax",@progbits
	.align	128
        .global         triton_poi_fused__native_batch_norm_legit_no_training_convolution_relu_39
        .type           triton_poi_fused__native_batch_norm_legit_no_training_convolution_relu_39,@function
        .size           triton_poi_fused__native_batch_norm_legit_no_training_convolution_relu_39,(.L_x_1 - triton_poi_fused__native_batch_norm_legit_no_training_convolution_relu_39)
        .other          triton_poi_fused__native_batch_norm_legit_no_training_convolution_relu_39,@"STO_CUDA_ENTRY STV_DEFAULT"
triton_poi_fused__native_batch_norm_legit_no_training_convolution_relu_39:
.text.triton_poi_fused__native_batch_norm_legit_no_training_convolution_relu_39:
[----:B------:R-:W-:Y:S01]  /*0000*/  LDC R1, c[0x0][0x28] ;  /* 0x00000a00ff017b82 */ /* 0x000fe20000000800 */
[----:B------:R-:W1:Y:S07]  /*0010*/  S2R R0, SR_TID.X ;  /* 0x0000000000007919 */ /* 0x000e6e0000002100 */
[----:B------:R-:W2:Y:S01]  /*0020*/  LDC.64 R6, c[0x0][0x228] ;  /* 0x00008a00ff067b82 */ /* 0x000ea20000000a00 */
[----:B------:R-:W-:Y:S01]  /*0030*/  ULDC.64 UR4, c[0x0][0x208] ;  /* 0x0000820000047ab9 */ /* 0x000fe20000000a00 */
[----:B------:R-:W3:Y:S06]  /*0040*/  S2R R5, SR_CTAID.X ;  /* 0x0000000000057919 */ /* 0x000eec0000002500 */
[----:B------:R-:W4:Y:S08]  /*0050*/  LDC.64 R12, c[0x0][0x218] ;  /* 0x00008600ff0c7b82 */ /* 0x000f300000000a00 */
[----:B------:R-:W5:Y:S08]  /*0060*/  LDC.64 R14, c[0x0][0x220] ;  /* 0x00008800ff0e7b82 */ /* 0x000f700000000a00 */
[----:B------:R-:W5:Y:S01]  /*0070*/  LDC.64 R10, c[0x0][0x238] ;  /* 0x00008e00ff0a7b82 */ /* 0x000f620000000a00 */
[----:B-1----:R-:W-:-:S07]  /*0080*/  SHF.L.U32 R0, R0, 0x1, RZ ;  /* 0x0000000100007819 */ /* 0x002fce00000006ff */
[----:B------:R-:W1:Y:S01]  /*0090*/  LDC.64 R16, c[0x0][0x230] ;  /* 0x00008c00ff107b82 */ /* 0x000e620000000a00 */
[----:B---3--:R-:W-:Y:S02]  /*00a0*/  SHF.R.S32.HI R3, RZ, 0x16, R5 ;  /* 0x00000016ff037819 */ /* 0x008fe40000011405 */
[----:B------:R-:W-:Y:S02]  /*00b0*/  LOP3.LUT R0, R0, 0x1fe, RZ, 0xc0, !PT ;  /* 0x000001fe00007812 */ /* 0x000fe400078ec0ff */
[----:B------:R-:W-:Y:S02]  /*00c0*/  SGXT R3, R3, 0x1 ;  /* 0x000000010303781a */ /* 0x000fe40000000200 */
[----:B------:R-:W-:-:S04]  /*00d0*/  LEA R0, R5, R0, 0x9 ;  /* 0x0000000005007211 */ /* 0x000fc800078e48ff */
[----:B------:R-:W-:-:S04]  /*00e0*/  LEA.HI R3, R3, R0, RZ, 0x5 ;  /* 0x0000000003037211 */ /* 0x000fc800078f28ff */
[----:B------:R-:W-:-:S04]  /*00f0*/  LOP3.LUT R3, R3, 0xffffffe0, RZ, 0xc0, !PT ;  /* 0xffffffe003037812 */ /* 0x000fc800078ec0ff */
[----:B------:R-:W-:Y:S02]  /*0100*/  IADD3 R8, R0, -R3, RZ ;  /* 0x8000000300087210 */ /* 0x000fe40007ffe0ff */
[----:B------:R-:W3:Y:S03]  /*0110*/  LDC.64 R2, c[0x0][0x210] ;  /* 0x00008400ff027b82 */ /* 0x000ee60000000a00 */
[----:B--2---:R-:W-:-:S06]  /*0120*/  IMAD.WIDE R6, R8, 0x4, R6 ;  /* 0x0000000408067825 */ /* 0x004fcc00078e0206 */
[----:B------:R-:W2:Y:S01]  /*0130*/  LDG.E.EL.64 R6, desc[UR4][R6.64] ;  /* 0x0000000406067981 */ /* 0x000ea2000c2e1b00 */
[----:B----4-:R-:W-:-:S04]  /*0140*/  IMAD.WIDE R12, R8, 0x4, R12 ;  /* 0x00000004080c7825 */ /* 0x010fc800078e020c */
[C---:B-----5:R-:W-:Y:S02]  /*0150*/  IMAD.WIDE R14, R8.reuse, 0x4, R14 ;  /* 0x00000004080e7825 */ /* 0x060fe400078e020e */
[----:B------:R-:W4:Y:S02]  /*0160*/  LDG.E.EL.64 R12, desc[UR4][R12.64] ;  /* 0x000000040c0c7981 */ /* 0x000f24000c2e1b00 */
[----:B0-----:R-:W-:Y:S02]  /*0170*/  IMAD.WIDE R10, R8, 0x4, R10 ;  /* 0x00000004080a7825 */ /* 0x001fe400078e020a */
[----:B------:R-:W5:Y:S02]  /*0180*/  LDG.E.EL.64 R14, desc[UR4][R14.64] ;  /* 0x000000040e0e7981 */ /* 0x000f64000c2e1b00 */
[----:B---3--:R-:W-:Y:S02]  /*0190*/  IMAD.WIDE R2, R0, 0x4, R2 ;  /* 0x0000000400027825 */ /* 0x008fe400078e0202 */
[----:B------:R-:W3:Y:S04]  /*01a0*/  LDG.E.EL.64 R10, desc[UR4][R10.64] ;  /* 0x000000040a0a7981 */ /* 0x000ee8000c2e1b00 */
[----:B------:R-:W4:Y:S01]  /*01b0*/  LDG.E.64 R4, desc[UR4][R2.64] ;  /* 0x0000000402047981 */ /* 0x000f22000c1e1b00 */
[----:B-1----:R-:W-:-:S05]  /*01c0*/  IMAD.WIDE R16, R8, 0x4, R16 ;  /* 0x0000000408107825 */ /* 0x002fca00078e0210 */
[----:B------:R0:W3:Y:S02]  /*01d0*/  LDG.E.EL.64 R8, desc[UR4][R16.64] ;  /* 0x0000000410087981 */ /* 0x0000e4000c2e1b00 */
[----:B0-----:R-:W-:Y:S01]  /*01e0*/  HFMA2.MMA R16, -RZ, RZ, 1.625, 0 ;  /* 0x3e800000ff107435 */ /* 0x001fe200000001ff */
[----:B--2---:R-:W-:Y:S01]  /*01f0*/  FADD R6, R6, 9.9999997473787516356e-06 ;  /* 0x3727c5ac06067421 */ /* 0x004fe20000000000 */
[----:B------:R-:W-:-:S03]  /*0200*/  FADD R7, R7, 9.9999997473787516356e-06 ;  /* 0x3727c5ac07077421 */ /* 0x000fc60000000000 */
[----:B------:R-:W0:Y:S08]  /*0210*/  MUFU.SQRT R18, R6 ;  /* 0x0000000600127308 */ /* 0x000e300000002000 */
[----:B------:R1:W2:Y:S01]  /*0220*/  MUFU.SQRT R19, R7 ;  /* 0x0000000700137308 */ /* 0x0002a20000002000 */
[C---:B0-----:R-:W-:Y:S02]  /*0230*/  FSETP.GT.AND P0, PT, R18.reuse, 8.50705917302346158658e+37, PT ;  /* 0x7e8000001200780b */ /* 0x041fe40003f04000 */
[----:B------:R-:W-:Y:S01]  /*0240*/  FSETP.GEU.AND P2, PT, R18, 1.175494350822287508e-38, PT ;  /* 0x008000001200780b */ /* 0x000fe20003f4e000 */
[----:B-1----:R-:W0:Y:S01]  /*0250*/  LDC.64 R6, c[0x0][0x240] ;  /* 0x00009000ff067b82 */ /* 0x002e220000000a00 */
[----:B--2---:R-:W-:-:S02]  /*0260*/  FSETP.GT.AND P1, PT, R19, 8.50705917302346158658e+37, PT ;  /* 0x7e8000001300780b */ /* 0x004fc40003f24000 */
[----:B------:R-:W-:-:S07]  /*0270*/  FSETP.GEU.AND P3, PT, R19, 1.175494350822287508e-38, PT ;  /* 0x008000001300780b */ /* 0x000fce0003f6e000 */
[----:B------:R-:W-:-:S04]  /*0280*/  @P0 FMUL R18, R18, 0.25 ;  /* 0x3e80000012120820 */ /* 0x000fc80000400000 */
[----:B------:R-:W-:Y:S01]  /*0290*/  @!P2 FMUL R18, R18, 16777216 ;  /* 0x4b8000001212a820 */ /* 0x000fe20000400000 */
[----:B------:R-:W-:-:S04]  /*02a0*/  @P1 FMUL R19, R19, 0.25 ;  /* 0x3e80000013131820 */ /* 0x000fc80000400000 */
[----:B------:R-:W-:Y:S01]  /*02b0*/  @!P3 FMUL R19, R19, 16777216 ;  /* 0x4b8000001313b820 */ /* 0x000fe20000400000 */
[----:B------:R-:W1:Y:S01]  /*02c0*/  MUFU.RCP R18, R18 ;  /* 0x0000001200127308 */ /* 0x000e620000001000 */
[----:B------:R-:W-:-:S07]  /*02d0*/  FSEL R17, R16, 1, P0 ;  /* 0x3f80000010117808 */ /* 0x000fce0000000000 */
[----:B------:R-:W2:Y:S01]  /*02e0*/  MUFU.RCP R19, R19 ;  /* 0x0000001300137308 */ /* 0x000ea20000001000 */
[----:B------:R-:W-:Y:S01]  /*02f0*/  FSEL R16, R16, 1, P1 ;  /* 0x3f80000010107808 */ /* 0x000fe20000800000 */
[----:B------:R-:W-:Y:S01]  /*0300*/  @!P2 FMUL R17, R17, 16777216 ;  /* 0x4b8000001111a820 */ /* 0x000fe20000400000 */
[----:B----4-:R-:W-:Y:S01]  /*0310*/  FADD R4, R4, R12 ;  /* 0x0000000c04047221 */ /* 0x010fe20000000000 */
[----:B------:R-:W-:Y:S02]  /*0320*/  FADD R5, R5, R13 ;  /* 0x0000000d05057221 */ /* 0x000fe40000000000 */
[----:B------:R-:W-:Y:S01]  /*0330*/  @!P3 FMUL R16, R16, 16777216 ;  /* 0x4b8000001010b820 */ /* 0x000fe20000400000 */
[----:B-1----:R-:W-:Y:S01]  /*0340*/  FMUL R17, R18, R17 ;  /* 0x0000001112117220 */ /* 0x002fe20000400000 */
[----:B-----5:R-:W-:Y:S01]  /*0350*/  FADD R14, -R14, R4 ;  /* 0x000000040e0e7221 */ /* 0x020fe20000000100 */
[----:B------:R-:W-:Y:S01]  /*0360*/  FADD R15, -R15, R5 ;  /* 0x000000050f0f7221 */ /* 0x000fe20000000100 */
[----:B--2---:R-:W-:-:S02]  /*0370*/  FMUL R16, R19, R16 ;  /* 0x0000001013107220 */ /* 0x004fc40000400000 */
[----:B------:R-:W-:Y:S02]  /*0380*/  FMUL R17, R14, R17 ;  /* 0x000000110e117220 */ /* 0x000fe40000400000 */
[----:B------:R-:W-:Y:S02]  /*0390*/  FMUL R16, R15, R16 ;  /* 0x000000100f107220 */ /* 0x000fe40000400000 */
[----:B---3--:R-:W-:Y:S02]  /*03a0*/  FFMA R8, R8, R17, R10 ;  /* 0x0000001108087223 */ /* 0x008fe4000000000a */
[----:B------:R-:W-:-:S03]  /*03b0*/  FFMA R9, R9, R16, R11 ;  /* 0x0000001009097223 */ /* 0x000fc6000000000b */
[----:B------:R-:W-:Y:S02]  /*03c0*/  FSETP.GEU.AND P0, PT, R8, RZ, PT ;  /* 0x000000ff0800720b */ /* 0x000fe40003f0e000 */
[C---:B------:R-:W-:Y:S01]  /*03d0*/  FSETP.GEU.AND P1, PT, R9.reuse, RZ, PT ;  /* 0x000000ff0900720b */ /* 0x040fe20003f2e000 */
[----:B0-----:R-:W-:Y:S01]  /*03e0*/  IMAD.WIDE R6, R0, 0x4, R6 ;  /* 0x0000000400067825 */ /* 0x001fe200078e0206 */
[----:B------:R-:W-:Y:S02]  /*03f0*/  FSEL R8, R8, RZ, P0 ;  /* 0x000000ff08087208 */ /* 0x000fe40000000000 */
[----:B------:R-:W-:Y:S01]  /*0400*/  FSEL R9, R9, RZ, P1 ;  /* 0x000000ff09097208 */ /* 0x000fe20000800000 */
[----:B------:R-:W-:Y:S04]  /*0410*/  STG.E.64 desc[UR4][R2.64], R4 ;  /* 0x0000000402007986 */ /* 0x000fe8000c101b04 */
[----:B------:R-:W-:Y:S01]  /*0420*/  STG.E.64 desc[UR4][R6.64], R8 ;  /* 0x0000000806007986 */ /* 0x000fe2000c101b04 */
[----:B------:R-:W-:Y:S05]  /*0430*/  EXIT ;  /* 0x000000000000794d */ /* 0x000fea0003800000 */
.L_x_0:
[----:B------:R-:W-:-:S00]  /*0440*/  BRA `(.L_x_0) ;  /* 0xfffffffc00fc7947 */ /* 0x000fc0000383ffff */
[----:B------:R-:W-:-:S00]  /*0450*/  NOP ;  /* 0x0000000000007918 */ /* 0x000fc00000000000 */
        /* <DEDUP_REMOVED lines=10> */
.L_x_1:


//--------------------- .nv.global.init           --------------------------
	.section	.nv.global.init,"aw",@progbits
.nv.global.init:
	.type		_$_str,@object
	.size		_$_str,(_$_str_$_2 - _$_str)
_$_str:
        /*0000*/ 	.byte	0x5f, 0x5f, 0x43, 0x55, 0x44, 0x41, 0x5f, 0x46, 0x54, 0x5a, 0x00
	.type		_$_str_$_2,@object
	.size		_$_str_$_2,(.L_1 - _$_str_$_2)
_$_str_$_2:
        /*000b*/ 	.byte	0x5f, 0x5f, 0x43, 0x55, 0x44, 0x41, 0x5f, 0x50, 0x52, 0x45, 0x43, 0x5f, 0x53, 0x51, 0x52, 0x54
        /*001b*/ 	.byte	0x00
.L_1:


//--------------------- .nv.constant0.triton_poi_fused__native_batch_norm_legit_no_training_convolution_relu_39 --------------------------
	.section	.nv.constant0.triton_poi_fused__native_batch_norm_legit_no_training_convolution_relu_39,"a",@progbits
	.sectionflags	@""
	.align	4
.nv.constant0.triton_poi_fused__native_batch_norm_legit_no_training_convolution_relu_39:
	.zero		588
